	.headerflags	@"EF_CUDA_TEXMODE_UNIFIED EF_CUDA_64BIT_ADDRESS EF_CUDA_ACCELERATORS EF_CUDA_SM90 EF_CUDA_VIRTUAL_SM(EF_CUDA_SM90)"
	.elftype	@"ET_EXEC"


//--------------------- .nv.info                  --------------------------
	.section	.nv.info,"",@"SHT_CUDA_INFO"
	.align	4


	//----- nvinfo : EIATTR_REGCOUNT
	.align		4
        /*0000*/ 	.byte	0x04, 0x2f
        /*0002*/ 	.short	(.L_1 - .L_0)
	.align		4
.L_0:
        /*0004*/ 	.word	index@(triton_poi_fused__unsafe_index_add_convolution_mul_sigmoid_sub_68)
        /*0008*/ 	.word	0x00000018


	//----- nvinfo : EIATTR_MIN_STACK_SIZE
	.align		4
.L_1:
        /*000c*/ 	.byte	0x04, 0x12
        /*000e*/ 	.short	(.L_3 - .L_2)
	.align		4
.L_2:
        /*0010*/ 	.word	index@(triton_poi_fused__unsafe_index_add_convolution_mul_sigmoid_sub_68)
        /*0014*/ 	.word	0x00000000


	//----- nvinfo : EIATTR_FRAME_SIZE
	.align		4
.L_3:
        /*0018*/ 	.byte	0x04, 0x11
        /*001a*/ 	.short	(.L_5 - .L_4)
	.align		4
.L_4:
        /*001c*/ 	.word	index@(triton_poi_fused__unsafe_index_add_convolution_mul_sigmoid_sub_68)
        /*0020*/ 	.word	0x00000000


	//----- nvinfo : EIATTR_MIN_STACK_SIZE
	.align		4
.L_5:
        /*0024*/ 	.byte	0x04, 0x12
        /*0026*/ 	.short	(.L_7 - .L_6)
	.align		4
.L_6:
        /*0028*/ 	.word	index@(triton_poi_fused__unsafe_index_add_convolution_mul_sigmoid_sub_68)
        /*002c*/ 	.word	0x00000000
.L_7:


//--------------------- .nv.info.triton_poi_fused__unsafe_index_add_convolution_mul_sigmoid_sub_68 --------------------------
	.section	.nv.info.triton_poi_fused__unsafe_index_add_convolution_mul_sigmoid_sub_68,"",@"SHT_CUDA_INFO"
	.sectionflags	@""
	.align	4


	//----- nvinfo : EIATTR_CUDA_API_VERSION
	.align		4
        /*0000*/ 	.byte	0x04, 0x37
        /*0002*/ 	.short	(.L_9 - .L_8)
.L_8:
        /*0004*/ 	.word	0x0000007c


	//----- nvinfo : EIATTR_KPARAM_INFO
	.align		4
.L_9:
        /*0008*/ 	.byte	0x04, 0x17
        /*000a*/ 	.short	(.L_11 - .L_10)
.L_10:
        /*000c*/ 	.word	0x00000000
        /*0010*/ 	.short	0x0009
        /*0012*/ 	.short	0x0048
        /*0014*/ 	.byte	0x00, 0xf0, 0x11, 0x00


	//----- nvinfo : EIATTR_KPARAM_INFO
	.align		4
.L_11:
        /*0018*/ 	.byte	0x04, 0x17
        /*001a*/ 	.short	(.L_13 - .L_12)
.L_12:
        /*001c*/ 	.word	0x00000000
        /*0020*/ 	.short	0x0008
        /*0022*/ 	.short	0x0040
        /*0024*/ 	.byte	0x00, 0xf4, 0x21, 0x00


	//----- nvinfo : EIATTR_KPARAM_INFO
	.align		4
.L_13:
        /*0028*/ 	.byte	0x04, 0x17
        /*002a*/ 	.short	(.L_15 - .L_14)
.L_14:
        /*002c*/ 	.word	0x00000000
        /*0030*/ 	.short	0x0007
        /*0032*/ 	.short	0x0038
        /*0034*/ 	.byte	0x00, 0xf4, 0x21, 0x00


	//----- nvinfo : EIATTR_KPARAM_INFO
	.align		4
.L_15:
        /*0038*/ 	.byte	0x04, 0x17
        /*003a*/ 	.short	(.L_17 - .L_16)
.L_16:
        /*003c*/ 	.word	0x00000000
        /*0040*/ 	.short	0x0006
        /*0042*/ 	.short	0x0030
        /*0044*/ 	.byte	0x00, 0xf4, 0x21, 0x00


	//----- nvinfo : EIATTR_KPARAM_INFO
	.align		4
.L_17:
        /*0048*/ 	.byte	0x04, 0x17
        /*004a*/ 	.short	(.L_19 - .L_18)
.L_18:
        /*004c*/ 	.word	0x00000000
        /*0050*/ 	.short	0x0005
        /*0052*/ 	.short	0x0028
        /*0054*/ 	.byte	0x00, 0xf4, 0x21, 0x00


	//----- nvinfo : EIATTR_KPARAM_INFO
	.align		4
.L_19:
        /*0058*/ 	.byte	0x04, 0x17
        /*005a*/ 	.short	(.L_21 - .L_20)
.L_20:
        /*005c*/ 	.word	0x00000000
        /*0060*/ 	.short	0x0004
        /*0062*/ 	.short	0x0020
        /*0064*/ 	.byte	0x00, 0xf4, 0x21, 0x00


	//----- nvinfo : EIATTR_KPARAM_INFO
	.align		4
.L_21:
        /*0068*/ 	.byte	0x04, 0x17
        /*006a*/ 	.short	(.L_23 - .L_22)
.L_22:
        /*006c*/ 	.word	0x00000000
        /*0070*/ 	.short	0x0003
        /*0072*/ 	.short	0x0018
        /*0074*/ 	.byte	0x00, 0xf4, 0x21, 0x00


	//----- nvinfo : EIATTR_KPARAM_INFO
	.align		4
.L_23:
        /*0078*/ 	.byte	0x04, 0x17
        /*007a*/ 	.short	(.L_25 - .L_24)
.L_24:
        /*007c*/ 	.word	0x00000000
        /*0080*/ 	.short	0x0002
        /*0082*/ 	.short	0x0010
        /*0084*/ 	.byte	0x00, 0xf4, 0x21, 0x00


	//----- nvinfo : EIATTR_KPARAM_INFO
	.align		4
.L_25:
        /*0088*/ 	.byte	0x04, 0x17
        /*008a*/ 	.short	(.L_27 - .L_26)
.L_26:
        /*008c*/ 	.word	0x00000000
        /*0090*/ 	.short	0x0001
        /*0092*/ 	.short	0x0008
        /*0094*/ 	.byte	0x00, 0xf4, 0x21, 0x00


	//----- nvinfo : EIATTR_KPARAM_INFO
	.align		4
.L_27:
        /*0098*/ 	.byte	0x04, 0x17
        /*009a*/ 	.short	(.L_29 - .L_28)
.L_28:
        /*009c*/ 	.word	0x00000000
        /*00a0*/ 	.short	0x0000
        /*00a2*/ 	.short	0x0000
        /*00a4*/ 	.byte	0x00, 0xf4, 0x21, 0x00


	//----- nvinfo : EIATTR_SPARSE_MMA_MASK
	.align		4
.L_29:
        /*00a8*/ 	.byte	0x03, 0x50
        /*00aa*/ 	.short	0x0000


	//----- nvinfo : EIATTR_MAXREG_COUNT
	.align		4
        /*00ac*/ 	.byte	0x03, 0x1b
        /*00ae*/ 	.short	0x00ff


	//----- nvinfo : EIATTR_EXIT_INSTR_OFFSETS
	.align		4
        /*00b0*/ 	.byte	0x04, 0x1c
        /*00b2*/ 	.short	(.L_31 - .L_30)


	//   ....[0]....
.L_30:
        /*00b4*/ 	.word	0x000006a0


	//----- nvinfo : EIATTR_REQNTID
	.align		4
.L_31:
        /*00b8*/ 	.byte	0x04, 0x10
        /*00ba*/ 	.short	(.L_33 - .L_32)
.L_32:
        /*00bc*/ 	.word	0x00000080
        /*00c0*/ 	.word	0x00000001
        /*00c4*/ 	.word	0x00000001


	//----- nvinfo : EIATTR_CBANK_PARAM_SIZE
	.align		4
.L_33:
        /*00c8*/ 	.byte	0x03, 0x19
        /*00ca*/ 	.short	0x004c


	//----- nvinfo : EIATTR_PARAM_CBANK
	.align		4
        /*00cc*/ 	.byte	0x04, 0x0a
        /*00ce*/ 	.short	(.L_35 - .L_34)
	.align		4
.L_34:
        /*00d0*/ 	.word	index@(.nv.constant0.triton_poi_fused__unsafe_index_add_convolution_mul_sigmoid_sub_68)
        /*00d4*/ 	.short	0x0210
        /*00d6*/ 	.short	0x004c


	//----- nvinfo : EIATTR_SW_WAR
	.align		4
.L_35:
        /*00d8*/ 	.byte	0x04, 0x36
        /*00da*/ 	.short	(.L_37 - .L_36)
.L_36:
        /*00dc*/ 	.word	0x00000008
.L_37:


//--------------------- .nv.callgraph             --------------------------
	.section	.nv.callgraph,"",@"SHT_CUDA_CALLGRAPH"
	.align	4
	.sectionentsize	8
	.align		4
        /*0000*/ 	.word	0x00000000
	.align		4
        /*0004*/ 	.word	0xffffffff
	.align		4
        /*0008*/ 	.word	0x00000000
	.align		4
        /*000c*/ 	.word	0xfffffffe
	.align		4
        /*0010*/ 	.word	0x00000000
	.align		4
        /*0014*/ 	.word	0xfffffffd
	.align		4
        /*0018*/ 	.word	0x00000000
	.align		4
        /*001c*/ 	.word	0xfffffffc


//--------------------- .text.triton_poi_fused__unsafe_index_add_convolution_mul_sigmoid_sub_68 --------------------------
	.section	.text.triton_poi_fused__unsafe_index_add_convolution_mul_sigmoid_sub_68,"ax",@progbits
	.align	128
        .global         triton_poi_fused__unsafe_index_add_convolution_mul_sigmoid_sub_68
        .type           triton_poi_fused__unsafe_index_add_convolution_mul_sigmoid_sub_68,@function
        .size           triton_poi_fused__unsafe_index_add_convolution_mul_sigmoid_sub_68,(.L_x_1 - triton_poi_fused__unsafe_index_add_convolution_mul_sigmoid_sub_68)
        .other          triton_poi_fused__unsafe_index_add_convolution_mul_sigmoid_sub_68,@"STO_CUDA_ENTRY STV_DEFAULT"
triton_poi_fused__unsafe_index_add_convolution_mul_sigmoid_sub_68:
.text.triton_poi_fused__unsafe_index_add_convolution_mul_sigmoid_sub_68:
[----:B------:R-:W-:Y:S01]  /*0000*/  LDC R1, c[0x0][0x28] ;  /* 0x00000a00ff017b82 */ /* 0x000fe20000000800 */
[----:B------:R-:W1:Y:S07]  /*0010*/  S2R R3, SR_TID.X ;  /* 0x0000000000037919 */ /* 0x000e6e0000002100 */
[----:B------:R-:W2:Y:S01]  /*0020*/  LDC.64 R14, c[0x0][0x218] ;  /* 0x00008600ff0e7b82 */ /* 0x000ea20000000a00 */
[----:B------:R-:W-:Y:S01]  /*0030*/  ULDC.64 UR4, c[0x0][0x208] ;  /* 0x0000820000047ab9 */ /* 0x000fe20000000a00 */
[----:B------:R-:W-:Y:S01]  /*0040*/  ULDC.64 UR6, c[0x0][0x228] ;  /* 0x00008a0000067ab9 */ /* 0x000fe20000000a00 */
[----:B------:R-:W3:Y:S05]  /*0050*/  S2R R6, SR_CTAID.X ;  /* 0x0000000000067919 */ /* 0x000eea0000002500 */
[----:B------:R-:W4:Y:S08]  /*0060*/  LDC.64 R12, c[0x0][0x248] ;  /* 0x00009200ff0c7b82 */ /* 0x000f300000000a00 */
[----:B------:R-:W5:Y:S08]  /*0070*/  LDC.64 R4, c[0x0][0x220] ;  /* 0x00008800ff047b82 */ /* 0x000f700000000a00 */
[----:B------:R-:W5:Y:S01]  /*0080*/  LDC.64 R10, c[0x0][0x238] ;  /* 0x00008e00ff0a7b82 */ /* 0x000f620000000a00 */
[----:B-1----:R-:W-:-:S05]  /*0090*/  LOP3.LUT R3, R3, 0x7f, RZ, 0xc0, !PT ;  /* 0x0000007f03037812 */ /* 0x002fca00078ec0ff */
[----:B---3--:R-:W-:-:S05]  /*00a0*/  IMAD R0, R6, 0x80, R3 ;  /* 0x0000008006007824 */ /* 0x008fca00078e0203 */
[----:B------:R-:W-:-:S04]  /*00b0*/  SHF.R.S32.HI R3, RZ, 0x1f, R0 ;  /* 0x0000001fff037819 */ /* 0x000fc80000011400 */
[----:B------:R-:W-:-:S04]  /*00c0*/  LEA.HI R3, R3, R0, RZ, 0x6 ;  /* 0x0000000003037211 */ /* 0x000fc800078f30ff */
[----:B------:R-:W-:Y:S02]  /*00d0*/  SHF.R.S32.HI R2, RZ, 0x6, R3 ;  /* 0x00000006ff027819 */ /* 0x000fe40000011403 */
[----:B------:R-:W-:Y:S02]  /*00e0*/  LOP3.LUT R3, R3, 0xffffffc0, RZ, 0xc0, !PT ;  /* 0xffffffc003037812 */ /* 0x000fe400078ec0ff */
[----:B------:R-:W-:-:S03]  /*00f0*/  LEA.HI R7, R2, R2, RZ, 0x6 ;  /* 0x0000000202077211 */ /* 0x000fc600078f30ff */
[----:B------:R-:W-:Y:S01]  /*0100*/  IMAD.IADD R3, R0, 0x1, -R3 ;  /* 0x0000000100037824 */ /* 0x000fe200078e0a03 */
[----:B------:R-:W-:-:S05]  /*0110*/  LOP3.LUT R7, R7, 0xffffffc0, RZ, 0xc0, !PT ;  /* 0xffffffc007077812 */ /* 0x000fca00078ec0ff */
[----:B------:R-:W-:-:S04]  /*0120*/  IMAD.IADD R2, R2, 0x1, -R7 ;  /* 0x0000000102027824 */ /* 0x000fc800078e0a07 */
[----:B--2---:R-:W-:-:S05]  /*0130*/  IMAD.WIDE R14, R2, 0x8, R14 ;  /* 0x00000008020e7825 */ /* 0x004fca00078e020e */
[----:B------:R-:W2:Y:S01]  /*0140*/  LDG.E.EL.64 R8, desc[UR4][R14.64] ;  /* 0x000000040e087981 */ /* 0x000ea2000c2e1b00 */
[----:B----4-:R-:W-:-:S04]  /*0150*/  IMAD.WIDE R16, R2, 0x8, R12 ;  /* 0x0000000802107825 */ /* 0x010fc800078e020c */
[C---:B-----5:R-:W-:Y:S02]  /*0160*/  IMAD.WIDE R12, R3.reuse, 0x8, R4 ;  /* 0x00000008030c7825 */ /* 0x060fe400078e0204 */
[----:B------:R-:W3:Y:S02]  /*0170*/  LDG.E.EL.64 R4, desc[UR4][R16.64] ;  /* 0x0000000410047981 */ /* 0x000ee4000c2e1b00 */
[----:B0-----:R-:W-:Y:S02]  /*0180*/  IMAD.WIDE R10, R3, 0x8, R10 ;  /* 0x00000008030a7825 */ /* 0x001fe400078e020a */
[----:B------:R-:W4:Y:S04]  /*0190*/  LDG.E.EL.64 R12, desc[UR4][R12.64] ;  /* 0x000000040c0c7981 */ /* 0x000f28000c2e1b00 */
[----:B------:R-:W5:Y:S01]  /*01a0*/  LDG.E.EL.64 R10, desc[UR4][R10.64] ;  /* 0x000000040a0a7981 */ /* 0x000f62000c2e1b00 */
[----:B--2---:R-:W-:-:S04]  /*01b0*/  SHF.R.U32.HI R7, RZ, 0x1a, R9 ;  /* 0x0000001aff077819 */ /* 0x004fc80000011609 */
[----:B------:R-:W-:-:S04]  /*01c0*/  LOP3.LUT R7, R7, 0x20, RZ, 0xc0, !PT ;  /* 0x0000002007077812 */ /* 0x000fc800078ec0ff */
[----:B------:R-:W-:Y:S02]  /*01d0*/  IADD3 R8, P0, R8, R7, RZ ;  /* 0x0000000708087210 */ /* 0x000fe40007f1e0ff */
[----:B---3--:R-:W-:Y:S02]  /*01e0*/  SHF.R.U32.HI R7, RZ, 0x1a, R5 ;  /* 0x0000001aff077819 */ /* 0x008fe40000011605 */
[----:B----4-:R-:W-:Y:S02]  /*01f0*/  LEA R19, P1, R12, UR6, 0x2 ;  /* 0x000000060c137c11 */ /* 0x010fe4000f8210ff */
[----:B------:R-:W-:Y:S02]  /*0200*/  LOP3.LUT R7, R7, 0x20, RZ, 0xc0, !PT ;  /* 0x0000002007077812 */ /* 0x000fe400078ec0ff */
[----:B------:R-:W-:Y:S02]  /*0210*/  SHF.R.U32.HI R14, RZ, 0x18, R13 ;  /* 0x00000018ff0e7819 */ /* 0x000fe4000001160d */
[----:B------:R-:W-:-:S02]  /*0220*/  IADD3.X R15, RZ, R9, RZ, P0, !PT ;  /* 0x00000009ff0f7210 */ /* 0x000fc400007fe4ff */
[----:B-----5:R-:W-:Y:S02]  /*0230*/  SHF.R.U32.HI R20, RZ, 0x18, R11 ;  /* 0x00000018ff147819 */ /* 0x020fe4000001160b */
[----:B------:R-:W-:Y:S02]  /*0240*/  LEA.HI.X R9, R12, UR7, R13, 0x2, P1 ;  /* 0x000000070c097c11 */ /* 0x000fe400088f140d */
[----:B------:R-:W-:Y:S02]  /*0250*/  IADD3 R12, P2, R4, R7, RZ ;  /* 0x00000007040c7210 */ /* 0x000fe40007f5e0ff */
[----:B------:R-:W-:Y:S02]  /*0260*/  SHF.R.S32.HI R13, RZ, 0x18, R6 ;  /* 0x00000018ff0d7819 */ /* 0x000fe40000011406 */
[----:B------:R-:W-:Y:S01]  /*0270*/  LOP3.LUT R14, R14, 0x80, RZ, 0xc0, !PT ;  /* 0x000000800e0e7812 */ /* 0x000fe200078ec0ff */
[----:B------:R-:W-:Y:S01]  /*0280*/  IMAD.X R17, RZ, RZ, R5, P2 ;  /* 0x000000ffff117224 */ /* 0x000fe200010e0605 */
[----:B------:R-:W-:Y:S01]  /*0290*/  LEA R7, P0, R10, UR6, 0x2 ;  /* 0x000000060a077c11 */ /* 0x000fe2000f8010ff */
[----:B------:R-:W0:Y:S01]  /*02a0*/  LDC.64 R4, c[0x0][0x230] ;  /* 0x00008c00ff047b82 */ /* 0x000e220000000a00 */
[----:B------:R-:W-:-:S02]  /*02b0*/  LOP3.LUT R20, R20, 0x80, RZ, 0xc0, !PT ;  /* 0x0000008014147812 */ /* 0x000fc400078ec0ff */
[----:B------:R-:W-:Y:S02]  /*02c0*/  SGXT R13, R13, 0x1 ;  /* 0x000000010d0d781a */ /* 0x000fe40000000200 */
[----:B------:R-:W-:Y:S01]  /*02d0*/  IADD3 R14, P1, R14, R19, RZ ;  /* 0x000000130e0e7210 */ /* 0x000fe20007f3e0ff */
[----:B------:R-:W-:Y:S01]  /*02e0*/  IMAD.SHL.U32 R19, R8, 0x80, RZ ;  /* 0x0000008008137824 */ /* 0x000fe200078e00ff */
[----:B------:R-:W-:Y:S02]  /*02f0*/  LEA.HI.X R10, R10, UR7, R11, 0x2, P0 ;  /* 0x000000070a0a7c11 */ /* 0x000fe400080f140b */
[----:B------:R-:W-:Y:S01]  /*0300*/  IADD3 R20, P0, R20, R7, RZ ;  /* 0x0000000714147210 */ /* 0x000fe20007f1e0ff */
[----:B------:R-:W-:Y:S01]  /*0310*/  IMAD.X R21, RZ, RZ, R9, P1 ;  /* 0x000000ffff157224 */ /* 0x000fe200008e0609 */
[----:B------:R-:W-:Y:S01]  /*0320*/  LEA.HI R13, R13, R0, RZ, 0xc ;  /* 0x000000000d0d7211 */ /* 0x000fe200078f60ff */
[----:B------:R-:W1:Y:S01]  /*0330*/  LDC.64 R6, c[0x0][0x240] ;  /* 0x00009000ff067b82 */ /* 0x000e620000000a00 */
[----:B------:R-:W-:Y:S01]  /*0340*/  SHF.L.U64.HI R11, R8, 0x7, R15 ;  /* 0x00000007080b7819 */ /* 0x000fe2000001020f */
[----:B------:R-:W-:Y:S01]  /*0350*/  IMAD.X R9, RZ, RZ, R10, P0 ;  /* 0x000000ffff097224 */ /* 0x000fe200000e060a */
[----:B------:R-:W-:-:S02]  /*0360*/  SHF.L.U64.HI R18, R12, 0x7, R17 ;  /* 0x000000070c127819 */ /* 0x000fc40000010211 */
[----:B------:R-:W-:Y:S02]  /*0370*/  SHF.L.U32 R15, R12, 0x7, RZ ;  /* 0x000000070c0f7819 */ /* 0x000fe400000006ff */
[----:B------:R-:W-:Y:S02]  /*0380*/  IADD3 R12, P2, R20, R19, RZ ;  /* 0x00000013140c7210 */ /* 0x000fe40007f5e0ff */
[----:B------:R-:W-:Y:S02]  /*0390*/  SHF.R.S32.HI R10, RZ, 0xc, R13 ;  /* 0x0000000cff0a7819 */ /* 0x000fe4000001140d */
[----:B------:R-:W-:Y:S01]  /*03a0*/  IADD3 R16, P1, R19, R14, RZ ;  /* 0x0000000e13107210 */ /* 0x000fe20007f3e0ff */
[----:B------:R-:W-:Y:S01]  /*03b0*/  IMAD.X R13, R9, 0x1, R11, P2 ;  /* 0x00000001090d7824 */ /* 0x000fe200010e060b */
[----:B------:R-:W-:Y:S01]  /*03c0*/  IADD3 R14, P3, R15, R14, RZ ;  /* 0x0000000e0f0e7210 */ /* 0x000fe20007f7e0ff */
[----:B------:R-:W-:Y:S01]  /*03d0*/  IMAD.SHL.U32 R19, R10, 0x400, RZ ;  /* 0x000004000a137824 */ /* 0x000fe200078e00ff */
[----:B------:R-:W-:Y:S01]  /*03e0*/  IADD3 R8, P4, R15, R20, RZ ;  /* 0x000000140f087210 */ /* 0x000fe20007f9e0ff */
[----:B0-----:R-:W2:Y:S01]  /*03f0*/  LDG.E R4, desc[UR4][R4.64] ;  /* 0x0000000404047981 */ /* 0x001ea2000c1e1900 */
[----:B------:R-:W-:Y:S01]  /*0400*/  IADD3.X R17, R11, R21, RZ, P1, !PT ;  /* 0x000000150b117210 */ /* 0x000fe20000ffe4ff */
[----:B------:R-:W-:Y:S01]  /*0410*/  IMAD.X R15, R18, 0x1, R21, P3 ;  /* 0x00000001120f7824 */ /* 0x000fe200018e0615 */
[----:B------:R-:W0:Y:S01]  /*0420*/  LDC.64 R10, c[0x0][0x250] ;  /* 0x00009400ff0a7b82 */ /* 0x000e220000000a00 */
[----:B------:R-:W-:Y:S01]  /*0430*/  IADD3.X R9, R18, R9, RZ, P4, !PT ;  /* 0x0000000912097210 */ /* 0x000fe200027fe4ff */
[----:B------:R-:W-:-:S04]  /*0440*/  IMAD.WIDE R12, R19, 0x4, R12 ;  /* 0x00000004130c7825 */ /* 0x000fc800078e020c */
[C---:B------:R-:W-:Y:S02]  /*0450*/  IMAD.WIDE R16, R19.reuse, 0x4, R16 ;  /* 0x0000000413107825 */ /* 0x040fe400078e0210 */
[----:B------:R-:W2:Y:S02]  /*0460*/  LDG.E.EL R13, desc[UR4][R12.64] ;  /* 0x000000040c0d7981 */ /* 0x000ea4000c2e1900 */
[C---:B------:R-:W-:Y:S02]  /*0470*/  IMAD.WIDE R14, R19.reuse, 0x4, R14 ;  /* 0x00000004130e7825 */ /* 0x040fe400078e020e */
[----:B------:R-:W3:Y:S02]  /*0480*/  LDG.E.EL R17, desc[UR4][R16.64] ;  /* 0x0000000410117981 */ /* 0x000ee4000c2e1900 */
[----:B------:R-:W-:Y:S02]  /*0490*/  IMAD.WIDE R8, R19, 0x4, R8 ;  /* 0x0000000413087825 */ /* 0x000fe400078e0208 */
[----:B------:R-:W4:Y:S02]  /*04a0*/  LDG.E.EL R15, desc[UR4][R14.64] ;  /* 0x000000040e0f7981 */ /* 0x000f24000c2e1900 */
[----:B-1----:R-:W-:-:S02]  /*04b0*/  IMAD.WIDE R6, R3, 0x4, R6 ;  /* 0x0000000403067825 */ /* 0x002fc400078e0206 */
[----:B------:R-:W5:Y:S04]  /*04c0*/  LDG.E.EL R9, desc[UR4][R8.64] ;  /* 0x0000000408097981 */ /* 0x000f68000c2e1900 */
[----:B------:R-:W5:Y:S01]  /*04d0*/  LDG.E.EL R6, desc[UR4][R6.64] ;  /* 0x0000000406067981 */ /* 0x000f62000c2e1900 */
[----:B0-----:R-:W-:-:S06]  /*04e0*/  IMAD.WIDE R10, R2, 0x4, R10 ;  /* 0x00000004020a7825 */ /* 0x001fcc00078e020a */
[----:B------:R-:W5:Y:S01]  /*04f0*/  LDG.E.EL R10, desc[UR4][R10.64] ;  /* 0x000000040a0a7981 */ /* 0x000f62000c2e1900 */
[C---:B--2---:R-:W-:Y:S01]  /*0500*/  FADD R2, R4.reuse, R13 ;  /* 0x0000000d04027221 */ /* 0x044fe20000000000 */
[C---:B---3--:R-:W-:Y:S01]  /*0510*/  FADD R3, R4.reuse, R17 ;  /* 0x0000001104037221 */ /* 0x048fe20000000000 */
[C---:B----4-:R-:W-:Y:S01]  /*0520*/  FADD R19, R4.reuse, R15 ;  /* 0x0000000f04137221 */ /* 0x050fe20000000000 */
[----:B-----5:R-:W-:Y:S02]  /*0530*/  FADD R4, R4, R9 ;  /* 0x0000000904047221 */ /* 0x020fe40000000000 */
[----:B------:R-:W-:Y:S02]  /*0540*/  FADD R2, -R3, R2 ;  /* 0x0000000203027221 */ /* 0x000fe40000000100 */
[----:B------:R-:W-:Y:S02]  /*0550*/  FADD R4, -R19, R4 ;  /* 0x0000000413047221 */ /* 0x000fe40000000100 */
[----:B------:R-:W-:-:S02]  /*0560*/  FFMA R3, R6, R2, R3 ;  /* 0x0000000206037223 */ /* 0x000fc40000000003 */
[----:B------:R-:W-:-:S04]  /*0570*/  FFMA R4, R6, R4, R19 ;  /* 0x0000000406047223 */ /* 0x000fc80000000013 */
[----:B------:R-:W-:-:S04]  /*0580*/  FADD R4, -R3, R4 ;  /* 0x0000000403047221 */ /* 0x000fc80000000100 */
[----:B------:R-:W-:-:S04]  /*0590*/  FFMA R4, R10, R4, R3 ;  /* 0x000000040a047223 */ /* 0x000fc80000000003 */
[----:B------:R-:W-:-:S04]  /*05a0*/  FADD R4, RZ, -R4 ;  /* 0x80000004ff047221 */ /* 0x000fc80000000000 */
[----:B------:R-:W-:-:S05]  /*05b0*/  FMUL R4, R4, 1.4426950216293334961 ;  /* 0x3fb8aa3b04047820 */ /* 0x000fca0000400000 */
[----:B------:R-:W-:-:S13]  /*05c0*/  FSETP.GEU.AND P0, PT, R4, -126, PT ;  /* 0xc2fc00000400780b */ /* 0x000fda0003f0e000 */
[----:B------:R-:W-:-:S04]  /*05d0*/  @!P0 FMUL R4, R4, 0.5 ;  /* 0x3f00000004048820 */ /* 0x000fc80000400000 */
[----:B------:R-:W0:Y:S02]  /*05e0*/  MUFU.EX2 R2, R4 ;  /* 0x0000000400027308 */ /* 0x000e240000000800 */
[----:B0-----:R-:W-:-:S04]  /*05f0*/  @!P0 FMUL R2, R2, R2 ;  /* 0x0000000202028220 */ /* 0x001fc80000400000 */
[----:B------:R-:W-:Y:S02]  /*0600*/  FADD R5, R2, 1 ;  /* 0x3f80000002057421 */ /* 0x000fe40000000000 */
[----:B------:R-:W0:Y:S03]  /*0610*/  LDC.64 R2, c[0x0][0x210] ;  /* 0x00008400ff027b82 */ /* 0x000e260000000a00 */
[----:B------:R-:W-:Y:S01]  /*0620*/  FSETP.GT.AND P0, PT, R5, 8.50705917302346158658e+37, PT ;  /* 0x7e8000000500780b */ /* 0x000fe20003f04000 */
[----:B------:R-:W-:-:S12]  /*0630*/  HFMA2.MMA R6, -RZ, RZ, 1.625, 0 ;  /* 0x3e800000ff067435 */ /* 0x000fd800000001ff */
[----:B------:R-:W-:-:S06]  /*0640*/  @P0 FMUL R5, R5, 0.25 ;  /* 0x3e80000005050820 */ /* 0x000fcc0000400000 */
[----:B------:R-:W1:Y:S01]  /*0650*/  MUFU.RCP R5, R5 ;  /* 0x0000000500057308 */ /* 0x000e620000001000 */
[----:B------:R-:W-:Y:S01]  /*0660*/  FSEL R6, R6, 1, P0 ;  /* 0x3f80000006067808 */ /* 0x000fe20000000000 */
[----:B0-----:R-:W-:-:S04]  /*0670*/  IMAD.WIDE R2, R0, 0x4, R2 ;  /* 0x0000000400027825 */ /* 0x001fc800078e0202 */
[----:B-1----:R-:W-:-:S05]  /*0680*/  FMUL R7, R5, R6 ;  /* 0x0000000605077220 */ /* 0x002fca0000400000 */
[----:B------:R-:W-:Y:S01]  /*0690*/  STG.E desc[UR4][R2.64], R7 ;  /* 0x0000000702007986 */ /* 0x000fe2000c101904 */
[----:B------:R-:W-:Y:S05]  /*06a0*/  EXIT ;  /* 0x000000000000794d */ /* 0x000fea0003800000 */
.L_x_0:
[----:B------:R-:W-:-:S00]  /*06b0*/  BRA `(.L_x_0) ;  /* 0xfffffffc00fc7947 */ /* 0x000fc0000383ffff */
[----:B------:R-:W-:-:S00]  /*06c0*/  NOP ;  /* 0x0000000000007918 */ /* 0x000fc00000000000 */
        /* <DEDUP_REMOVED lines=11> */
.L_x_1:


//--------------------- .nv.constant0.triton_poi_fused__unsafe_index_add_convolution_mul_sigmoid_sub_68 --------------------------
	.section	.nv.constant0.triton_poi_fused__unsafe_index_add_convolution_mul_sigmoid_sub_68,"a",@progbits
	.sectionflags	@""
	.align	4
.nv.constant0.triton_poi_fused__unsafe_index_add_convolution_mul_sigmoid_sub_68:
	.zero		604
